//
// Generated by NVIDIA NVVM Compiler
//
// Compiler Build ID: CL-36424714
// Cuda compilation tools, release 13.0, V13.0.88
// Based on NVVM 20.0.0
//

.version 9.0
.target sm_100
.address_size 64

	// .globl	_Z11tiledMatMulPfS_S_i
// _ZZ11tiledMatMulPfS_S_iE2As has been demoted
// _ZZ11tiledMatMulPfS_S_iE2Bs has been demoted

.visible .entry _Z11tiledMatMulPfS_S_i(
	.param .u64 .ptr .align 1 _Z11tiledMatMulPfS_S_i_param_0,
	.param .u64 .ptr .align 1 _Z11tiledMatMulPfS_S_i_param_1,
	.param .u64 .ptr .align 1 _Z11tiledMatMulPfS_S_i_param_2,
	.param .u32 _Z11tiledMatMulPfS_S_i_param_3
)
{
	.reg .pred 	%p<10>;
	.reg .b32 	%r<42>;
	.reg .b32 	%f<63>;
	.reg .b64 	%rd<13>;
	// demoted variable
	.shared .align 4 .b8 _ZZ11tiledMatMulPfS_S_iE2As[1024];
	// demoted variable
	.shared .align 4 .b8 _ZZ11tiledMatMulPfS_S_iE2Bs[1024];
	ld.param.u64 	%rd4, [_Z11tiledMatMulPfS_S_i_param_0];
	ld.param.u64 	%rd5, [_Z11tiledMatMulPfS_S_i_param_1];
	ld.param.u64 	%rd6, [_Z11tiledMatMulPfS_S_i_param_2];
	ld.param.u32 	%r24, [_Z11tiledMatMulPfS_S_i_param_3];
	mov.u32 	%r25, %ctaid.x;
	mov.u32 	%r26, %ctaid.y;
	mov.u32 	%r37, %tid.x;
	mov.u32 	%r39, %tid.y;
	shl.b32 	%r27, %r26, 4;
	add.s32 	%r3, %r27, %r39;
	shl.b32 	%r4, %r25, 4;
	add.s32 	%r5, %r4, %r37;
	setp.lt.s32 	%p1, %r24, 1;
	mov.f32 	%f62, 0f00000000;
	@%p1 bra 	$L__BB0_7;
	add.s32 	%r28, %r24, 15;
	shr.u32 	%r29, %r28, 4;
	shl.b32 	%r30, %r39, 6;
	mov.u32 	%r31, _ZZ11tiledMatMulPfS_S_iE2As;
	add.s32 	%r6, %r31, %r30;
	shl.b32 	%r32, %r37, 2;
	add.s32 	%r7, %r6, %r32;
	mov.u32 	%r33, _ZZ11tiledMatMulPfS_S_iE2Bs;
	add.s32 	%r9, %r33, %r32;
	add.s32 	%r8, %r9, %r30;
	neg.s32 	%r41, %r29;
	mad.lo.s32 	%r34, %r39, %r24, %r37;
	add.s32 	%r40, %r34, %r4;
	shl.b32 	%r12, %r24, 4;
	mad.lo.s32 	%r38, %r24, %r3, %r37;
	cvta.to.global.u64 	%rd1, %rd4;
	cvta.to.global.u64 	%rd2, %rd5;
	mov.f32 	%f62, 0f00000000;
$L__BB0_2:
	setp.ge.u32 	%p2, %r3, %r24;
	mul.wide.s32 	%rd7, %r38, 4;
	add.s64 	%rd3, %rd1, %rd7;
	setp.ge.s32 	%p3, %r37, %r24;
	mov.f32 	%f60, 0f00000000;
	or.pred  	%p4, %p2, %p3;
	@%p4 bra 	$L__BB0_4;
	ld.global.f32 	%f60, [%rd3];
$L__BB0_4:
	setp.ge.u32 	%p5, %r5, %r24;
	st.shared.f32 	[%r7], %f60;
	setp.ge.s32 	%p6, %r39, %r24;
	mov.f32 	%f61, 0f00000000;
	or.pred  	%p7, %p6, %p5;
	@%p7 bra 	$L__BB0_6;
	mul.wide.u32 	%rd8, %r40, 4;
	add.s64 	%rd9, %rd2, %rd8;
	ld.global.f32 	%f61, [%rd9];
$L__BB0_6:
	st.shared.f32 	[%r8], %f61;
	bar.sync 	0;
	ld.shared.f32 	%f12, [%r6];
	ld.shared.f32 	%f13, [%r9];
	fma.rn.f32 	%f14, %f12, %f13, %f62;
	ld.shared.f32 	%f15, [%r6+4];
	ld.shared.f32 	%f16, [%r9+64];
	fma.rn.f32 	%f17, %f15, %f16, %f14;
	ld.shared.f32 	%f18, [%r6+8];
	ld.shared.f32 	%f19, [%r9+128];
	fma.rn.f32 	%f20, %f18, %f19, %f17;
	ld.shared.f32 	%f21, [%r6+12];
	ld.shared.f32 	%f22, [%r9+192];
	fma.rn.f32 	%f23, %f21, %f22, %f20;
	ld.shared.f32 	%f24, [%r6+16];
	ld.shared.f32 	%f25, [%r9+256];
	fma.rn.f32 	%f26, %f24, %f25, %f23;
	ld.shared.f32 	%f27, [%r6+20];
	ld.shared.f32 	%f28, [%r9+320];
	fma.rn.f32 	%f29, %f27, %f28, %f26;
	ld.shared.f32 	%f30, [%r6+24];
	ld.shared.f32 	%f31, [%r9+384];
	fma.rn.f32 	%f32, %f30, %f31, %f29;
	ld.shared.f32 	%f33, [%r6+28];
	ld.shared.f32 	%f34, [%r9+448];
	fma.rn.f32 	%f35, %f33, %f34, %f32;
	ld.shared.f32 	%f36, [%r6+32];
	ld.shared.f32 	%f37, [%r9+512];
	fma.rn.f32 	%f38, %f36, %f37, %f35;
	ld.shared.f32 	%f39, [%r6+36];
	ld.shared.f32 	%f40, [%r9+576];
	fma.rn.f32 	%f41, %f39, %f40, %f38;
	ld.shared.f32 	%f42, [%r6+40];
	ld.shared.f32 	%f43, [%r9+640];
	fma.rn.f32 	%f44, %f42, %f43, %f41;
	ld.shared.f32 	%f45, [%r6+44];
	ld.shared.f32 	%f46, [%r9+704];
	fma.rn.f32 	%f47, %f45, %f46, %f44;
	ld.shared.f32 	%f48, [%r6+48];
	ld.shared.f32 	%f49, [%r9+768];
	fma.rn.f32 	%f50, %f48, %f49, %f47;
	ld.shared.f32 	%f51, [%r6+52];
	ld.shared.f32 	%f52, [%r9+832];
	fma.rn.f32 	%f53, %f51, %f52, %f50;
	ld.shared.f32 	%f54, [%r6+56];
	ld.shared.f32 	%f55, [%r9+896];
	fma.rn.f32 	%f56, %f54, %f55, %f53;
	ld.shared.f32 	%f57, [%r6+60];
	ld.shared.f32 	%f58, [%r9+960];
	fma.rn.f32 	%f62, %f57, %f58, %f56;
	bar.sync 	0;
	add.s32 	%r41, %r41, 1;
	setp.ne.s32 	%p8, %r41, 0;
	add.s32 	%r40, %r40, %r12;
	add.s32 	%r39, %r39, 16;
	add.s32 	%r38, %r38, 16;
	add.s32 	%r37, %r37, 16;
	@%p8 bra 	$L__BB0_2;
$L__BB0_7:
	max.s32 	%r35, %r3, %r5;
	setp.ge.s32 	%p9, %r35, %r24;
	@%p9 bra 	$L__BB0_9;
	mad.lo.s32 	%r36, %r24, %r3, %r5;
	cvta.to.global.u64 	%rd10, %rd6;
	mul.wide.u32 	%rd11, %r36, 4;
	add.s64 	%rd12, %rd10, %rd11;
	st.global.f32 	[%rd12], %f62;
$L__BB0_9:
	ret;

}


// ===== COMPILED SASS (sm_100) =====

	.target	sm_100

	.elftype	@"ET_EXEC"


//--------------------- .note.nv.tkinfo           --------------------------
	.section	.note.nv.tkinfo,"",@"SHT_NOTE"
	.sectionflags	@"SHF_NOTE_NV_TKINFO"
	.tkinfo
        /*0018*/ 	.word	0x00000002
        /*0030*/ 	.string	""
        /*0030*/ 	.string	"ptxas"
        /*0030*/ 	.string	"Cuda compilation tools, release 13.0, V13.0.88"
        /*0030*/ 	.string	"Build cuda_13.0.r13.0/compiler.36424714_0"
        /*0030*/ 	.string	"-arch sm_100 -m 64 "



//--------------------- .note.nv.cuinfo           --------------------------
	.section	.note.nv.cuinfo,"",@"SHT_NOTE"
	.sectionflags	@"SHF_NOTE_NV_CUINFO"
        /*0018*/ 	.short	0x0002
        /*001a*/ 	.short	0x0064
        /*001c*/ 	.short	0x0082
	.zero		2


//--------------------- .nv.info                  --------------------------
	.section	.nv.info,"",@"SHT_CUDA_INFO"
	.align	4


	//----- nvinfo : EIATTR_REGCOUNT
	.align		4
        /*0000*/ 	.byte	0x04, 0x2f
        /*0002*/ 	.short	(.L_1 - .L_0)
	.align		4
.L_0:
        /*0004*/ 	.word	index@(_Z11tiledMatMulPfS_S_i)
        /*0008*/ 	.word	0x00000020


	//----- nvinfo : EIATTR_FRAME_SIZE
	.align		4
.L_1:
        /*000c*/ 	.byte	0x04, 0x11
        /*000e*/ 	.short	(.L_3 - .L_2)
	.align		4
.L_2:
        /*0010*/ 	.word	index@(_Z11tiledMatMulPfS_S_i)
        /*0014*/ 	.word	0x00000000


	//----- nvinfo : EIATTR_MIN_STACK_SIZE
	.align		4
.L_3:
        /*0018*/ 	.byte	0x04, 0x12
        /*001a*/ 	.short	(.L_5 - .L_4)
	.align		4
.L_4:
        /*001c*/ 	.word	index@(_Z11tiledMatMulPfS_S_i)
        /*0020*/ 	.word	0x00000000
.L_5:


//--------------------- .nv.compat                --------------------------
	.section	.nv.compat,"",@"SHT_CUDA_COMPAT_INFO"
	.align	4
        /*0000*/ 	.byte	0x02, 0x09, 0x00, 0x00, 0x02, 0x02, 0x01, 0x00, 0x02, 0x05, 0x05, 0x00, 0x03, 0x07, 0x01, 0x01
        /*0010*/ 	.byte	0x02, 0x03, 0x00, 0x00, 0x02, 0x06, 0x01, 0x00, 0x04, 0x0b, 0x08, 0x00, 0x09, 0x00, 0x00, 0x00
        /*0020*/ 	.byte	0x00, 0x00, 0x00, 0x00


//--------------------- .nv.info._Z11tiledMatMulPfS_S_i --------------------------
	.section	.nv.info._Z11tiledMatMulPfS_S_i,"",@"SHT_CUDA_INFO"
	.sectionflags	@""
	.align	4


	//----- nvinfo : EIATTR_CUDA_API_VERSION
	.align		4
        /*0000*/ 	.byte	0x04, 0x37
        /*0002*/ 	.short	(.L_7 - .L_6)
.L_6:
        /*0004*/ 	.word	0x00000082


	//----- nvinfo : EIATTR_KPARAM_INFO
	.align		4
.L_7:
        /*0008*/ 	.byte	0x04, 0x17
        /*000a*/ 	.short	(.L_9 - .L_8)
.L_8:
        /*000c*/ 	.word	0x00000000
        /*0010*/ 	.short	0x0003
        /*0012*/ 	.short	0x0018
        /*0014*/ 	.byte	0x00, 0xf0, 0x11, 0x00


	//----- nvinfo : EIATTR_KPARAM_INFO
	.align		4
.L_9:
        /*0018*/ 	.byte	0x04, 0x17
        /*001a*/ 	.short	(.L_11 - .L_10)
.L_10:
        /*001c*/ 	.word	0x00000000
        /*0020*/ 	.short	0x0002
        /*0022*/ 	.short	0x0010
        /*0024*/ 	.byte	0x00, 0xf5, 0x21, 0x00


	//----- nvinfo : EIATTR_KPARAM_INFO
	.align		4
.L_11:
        /*0028*/ 	.byte	0x04, 0x17
        /*002a*/ 	.short	(.L_13 - .L_12)
.L_12:
        /*002c*/ 	.word	0x00000000
        /*0030*/ 	.short	0x0001
        /*0032*/ 	.short	0x0008
        /*0034*/ 	.byte	0x00, 0xf5, 0x21, 0x00


	//----- nvinfo : EIATTR_KPARAM_INFO
	.align		4
.L_13:
        /*0038*/ 	.byte	0x04, 0x17
        /*003a*/ 	.short	(.L_15 - .L_14)
.L_14:
        /*003c*/ 	.word	0x00000000
        /*0040*/ 	.short	0x0000
        /*0042*/ 	.short	0x0000
        /*0044*/ 	.byte	0x00, 0xf5, 0x21, 0x00


	//----- nvinfo : EIATTR_SPARSE_MMA_MASK
	.align		4
.L_15:
        /*0048*/ 	.byte	0x03, 0x50
        /*004a*/ 	.short	0x0000


	//----- nvinfo : EIATTR_MAXREG_COUNT
	.align		4
        /*004c*/ 	.byte	0x03, 0x1b
        /*004e*/ 	.short	0x00ff


	//----- nvinfo : EIATTR_NUM_BARRIERS
	.align		4
        /*0050*/ 	.byte	0x02, 0x4c
        /*0052*/ 	.byte	0x01
	.zero		1


	//----- nvinfo : EIATTR_MERCURY_ISA_VERSION
	.align		4
        /*0054*/ 	.byte	0x03, 0x5f
        /*0056*/ 	.short	0x0101


	//----- nvinfo : EIATTR_VRC_CTA_INIT_COUNT
	.align		4
        /*0058*/ 	.byte	0x02, 0x4a
	.zero		1
	.zero		1


	//----- nvinfo : EIATTR_EXIT_INSTR_OFFSETS
	.align		4
        /*005c*/ 	.byte	0x04, 0x1c
        /*005e*/ 	.short	(.L_17 - .L_16)


	//   ....[0]....
.L_16:
        /*0060*/ 	.word	0x000005c0


	//   ....[1]....
        /*0064*/ 	.word	0x00000610


	//----- nvinfo : EIATTR_CBANK_PARAM_SIZE
	.align		4
.L_17:
        /*0068*/ 	.byte	0x03, 0x19
        /*006a*/ 	.short	0x001c


	//----- nvinfo : EIATTR_PARAM_CBANK
	.align		4
        /*006c*/ 	.byte	0x04, 0x0a
        /*006e*/ 	.short	(.L_19 - .L_18)
	.align		4
.L_18:
        /*0070*/ 	.word	index@(.nv.constant0._Z11tiledMatMulPfS_S_i)
        /*0074*/ 	.short	0x0380
        /*0076*/ 	.short	0x001c


	//----- nvinfo : EIATTR_SW_WAR
	.align		4
.L_19:
        /*0078*/ 	.byte	0x04, 0x36
        /*007a*/ 	.short	(.L_21 - .L_20)
.L_20:
        /*007c*/ 	.word	0x00000008
.L_21:


//--------------------- .nv.callgraph             --------------------------
	.section	.nv.callgraph,"",@"SHT_CUDA_CALLGRAPH"
	.align	4
	.sectionentsize	8
	.align		4
        /*0000*/ 	.word	0x00000000
	.align		4
        /*0004*/ 	.word	0xffffffff
	.align		4
        /*0008*/ 	.word	0x00000000
	.align		4
        /*000c*/ 	.word	0xfffffffe
	.align		4
        /*0010*/ 	.word	0x00000000
	.align		4
        /*0014*/ 	.word	0xfffffffd
	.align		4
        /*0018*/ 	.word	0x00000000
	.align		4
        /*001c*/ 	.word	0xfffffffc


//--------------------- .text._Z11tiledMatMulPfS_S_i --------------------------
	.section	.text._Z11tiledMatMulPfS_S_i,"ax",@progbits
	.align	128
        .global         _Z11tiledMatMulPfS_S_i
        .type           _Z11tiledMatMulPfS_S_i,@function
        .size           _Z11tiledMatMulPfS_S_i,(.L_x_3 - _Z11tiledMatMulPfS_S_i)
        .other          _Z11tiledMatMulPfS_S_i,@"STO_CUDA_ENTRY STV_DEFAULT"
_Z11tiledMatMulPfS_S_i:
.text._Z11tiledMatMulPfS_S_i:
[----:B------:R-:W-:Y:S01]  /*0000*/  LDC R1, c[0x0][0x37c] ;  /* 0x0000df00ff017b82 */ /* 0x000fe20000000800 */
[----:B------:R-:W0:Y:S01]  /*0010*/  LDCU UR4, c[0x0][0x398] ;  /* 0x00007300ff0477ac */ /* 0x000e220008000800 */
[----:B------:R-:W1:Y:S01]  /*0020*/  S2R R5, SR_CTAID.Y ;  /* 0x0000000000057919 */ /* 0x000e620000002600 */
[----:B------:R-:W-:Y:S01]  /*0030*/  HFMA2 R25, -RZ, RZ, 0, 0 ;  /* 0x00000000ff197431 */ /* 0x000fe200000001ff */
[----:B------:R-:W2:Y:S01]  /*0040*/  LDCU.64 UR8, c[0x0][0x358] ;  /* 0x00006b00ff0877ac */ /* 0x000ea20008000a00 */
[----:B------:R-:W1:Y:S01]  /*0050*/  S2R R2, SR_TID.Y ;  /* 0x0000000000027919 */ /* 0x000e620000002200 */
[----:B------:R-:W3:Y:S01]  /*0060*/  S2R R10, SR_CTAID.X ;  /* 0x00000000000a7919 */ /* 0x000ee20000002500 */
[----:B------:R-:W3:Y:S01]  /*0070*/  S2R R3, SR_TID.X ;  /* 0x0000000000037919 */ /* 0x000ee20000002100 */
[----:B0-----:R-:W-:-:S04]  /*0080*/  MOV R6, UR4 ;  /* 0x0000000400067c02 */ /* 0x001fc80008000f00 */
[----:B------:R-:W-:Y:S02]  /*0090*/  ISETP.GE.AND P0, PT, R6, 0x1, PT ;  /* 0x000000010600780c */ /* 0x000fe40003f06270 */
[----:B-1----:R-:W-:Y:S02]  /*00a0*/  LEA R5, R5, R2, 0x4 ;  /* 0x0000000205057211 */ /* 0x002fe400078e20ff */
[----:B---3--:R-:W-:-:S09]  /*00b0*/  LEA R4, R10, R3, 0x4 ;  /* 0x000000030a047211 */ /* 0x008fd200078e20ff */
[----:B--2---:R-:W-:Y:S05]  /*00c0*/  @!P0 BRA `(.L_x_0) ;  /* 0x0000000400348947 */ /* 0x004fea0003800000 */
[----:B------:R-:W0:Y:S01]  /*00d0*/  S2UR UR6, SR_CgaCtaId ;  /* 0x00000000000679c3 */ /* 0x000e220000008800 */
[----:B------:R-:W-:Y:S01]  /*00e0*/  UMOV UR4, 0x400 ;  /* 0x0000040000047882 */ /* 0x000fe20000000000 */
[----:B------:R-:W-:Y:S01]  /*00f0*/  IADD3 R8, PT, PT, R6, 0xf, RZ ;  /* 0x0000000f06087810 */ /* 0x000fe20007ffe0ff */
[----:B------:R-:W-:Y:S01]  /*0100*/  UIADD3 UR5, UPT, UPT, UR4, 0x400, URZ ;  /* 0x0000040004057890 */ /* 0x000fe2000fffe0ff */
[-CC-:B------:R-:W-:Y:S01]  /*0110*/  IMAD R7, R2, R6.reuse, R3.reuse ;  /* 0x0000000602077224 */ /* 0x180fe200078e0203 */
[----:B------:R-:W-:Y:S01]  /*0120*/  MOV R25, RZ ;  /* 0x000000ff00197202 */ /* 0x000fe20000000f00 */
[----:B------:R-:W-:Y:S01]  /*0130*/  IMAD R18, R5, R6, R3 ;  /* 0x0000000605127224 */ /* 0x000fe200078e0203 */
[----:B------:R-:W-:Y:S01]  /*0140*/  SHF.R.U32.HI R8, RZ, 0x4, R8 ;  /* 0x00000004ff087819 */ /* 0x000fe20000011608 */
[----:B------:R-:W1:Y:S01]  /*0150*/  LDC R0, c[0x0][0x398] ;  /* 0x0000e600ff007b82 */ /* 0x000e620000000800 */
[----:B------:R-:W-:Y:S02]  /*0160*/  IMAD R7, R10, 0x10, R7 ;  /* 0x000000100a077824 */ /* 0x000fe400078e0207 */
[----:B------:R-:W-:-:S05]  /*0170*/  IADD3 R19, PT, PT, -R8, RZ, RZ ;  /* 0x000000ff08137210 */ /* 0x000fca0007ffe1ff */
[----:B------:R-:W2:Y:S01]  /*0180*/  LDC.64 R22, c[0x0][0x380] ;  /* 0x0000e000ff167b82 */ /* 0x000ea20000000a00 */
[----:B0-----:R-:W-:Y:S02]  /*0190*/  ULEA UR5, UR6, UR5, 0x18 ;  /* 0x0000000506057291 */ /* 0x001fe4000f8ec0ff */
[----:B------:R-:W-:-:S04]  /*01a0*/  ULEA UR4, UR6, UR4, 0x18 ;  /* 0x0000000406047291 */ /* 0x000fc8000f8ec0ff */
[----:B------:R-:W-:Y:S02]  /*01b0*/  LEA R17, R3, UR5, 0x2 ;  /* 0x0000000503117c11 */ /* 0x000fe4000f8e10ff */
[----:B------:R-:W-:-:S03]  /*01c0*/  LEA R16, R2, UR4, 0x6 ;  /* 0x0000000402107c11 */ /* 0x000fc6000f8e30ff */
[----:B------:R-:W-:Y:S01]  /*01d0*/  IMAD R21, R2, 0x40, R17 ;  /* 0x0000004002157824 */ /* 0x000fe200078e0211 */
[----:B------:R-:W-:-:S07]  /*01e0*/  LEA R20, R3, R16, 0x2 ;  /* 0x0000001003147211 */ /* 0x000fce00078e10ff */
.L_x_1:
[----:B-1----:R-:W-:Y:S01]  /*01f0*/  MOV R6, R0 ;  /* 0x0000000000067202 */ /* 0x002fe20000000f00 */
[----:B------:R-:W-:Y:S01]  /*0200*/  HFMA2 R29, -RZ, RZ, 0, 0 ;  /* 0x00000000ff1d7431 */ /* 0x000fe200000001ff */
[----:B------:R-:W-:Y:S01]  /*0210*/  MOV R24, RZ ;  /* 0x000000ff00187202 */ /* 0x000fe20000000f00 */
[----:B--2---:R-:W-:Y:S01]  /*0220*/  IMAD.WIDE R8, R18, 0x4, R22 ;  /* 0x0000000412087825 */ /* 0x004fe200078e0216 */
[-C--:B------:R-:W-:Y:S02]  /*0230*/  ISETP.GE.U32.AND P0, PT, R4, R6.reuse, PT ;  /* 0x000000060400720c */ /* 0x080fe40003f06070 */
[-C--:B------:R-:W-:Y:S02]  /*0240*/  ISETP.GE.AND P1, PT, R3, R6.reuse, PT ;  /* 0x000000060300720c */ /* 0x080fe40003f26270 */
[-C--:B------:R-:W-:Y:S02]  /*0250*/  ISETP.GE.OR P0, PT, R2, R6.reuse, P0 ;  /* 0x000000060200720c */ /* 0x080fe40000706670 */
[----:B------:R-:W-:-:S11]  /*0260*/  ISETP.GE.U32.OR P1, PT, R5, R6, P1 ;  /* 0x000000060500720c */ /* 0x000fd60000f26470 */
[----:B------:R-:W0:Y:S02]  /*0270*/  @!P0 LDC.64 R10, c[0x0][0x388] ;  /* 0x0000e200ff0a8b82 */ /* 0x000e240000000a00 */
[----:B------:R-:W2:Y:S01]  /*0280*/  @!P1 LDG.E R29, desc[UR8][R8.64] ;  /* 0x00000008081d9981 */ /* 0x000ea2000c1e1900 */
[----:B0-----:R-:W-:-:S05]  /*0290*/  @!P0 IMAD.WIDE.U32 R10, R7, 0x4, R10 ;  /* 0x00000004070a8825 */ /* 0x001fca00078e000a */
[----:B------:R-:W3:Y:S01]  /*02a0*/  @!P0 LDG.E R24, desc[UR8][R10.64] ;  /* 0x000000080a188981 */ /* 0x000ee2000c1e1900 */
[----:B------:R-:W-:-:S05]  /*02b0*/  VIADD R19, R19, 0x1 ;  /* 0x0000000113137836 */ /* 0x000fca0000000000 */
[----:B------:R-:W-:Y:S02]  /*02c0*/  ISETP.NE.AND P0, PT, R19, RZ, PT ;  /* 0x000000ff1300720c */ /* 0x000fe40003f05270 */
[----:B------:R-:W-:Y:S02]  /*02d0*/  IADD3 R18, PT, PT, R18, 0x10, RZ ;  /* 0x0000001012127810 */ /* 0x000fe40007ffe0ff */
[----:B------:R-:W-:Y:S02]  /*02e0*/  IADD3 R3, PT, PT, R3, 0x10, RZ ;  /* 0x0000001003037810 */ /* 0x000fe40007ffe0ff */
[----:B------:R-:W-:Y:S02]  /*02f0*/  IADD3 R2, PT, PT, R2, 0x10, RZ ;  /* 0x0000001002027810 */ /* 0x000fe40007ffe0ff */
[----:B------:R-:W-:Y:S01]  /*0300*/  LEA R7, R6, R7, 0x4 ;  /* 0x0000000706077211 */ /* 0x000fe200078e20ff */
[----:B--2---:R-:W-:Y:S04]  /*0310*/  STS [R20], R29 ;  /* 0x0000001d14007388 */ /* 0x004fe80000000800 */
[----:B---3--:R-:W-:Y:S01]  /*0320*/  STS [R21], R24 ;  /* 0x0000001815007388 */ /* 0x008fe20000000800 */
[----:B------:R-:W-:Y:S06]  /*0330*/  BAR.SYNC.DEFER_BLOCKING 0x0 ;  /* 0x0000000000007b1d */ /* 0x000fec0000010000 */
[----:B------:R-:W-:Y:S04]  /*0340*/  LDS R26, [R17] ;  /* 0x00000000111a7984 */ /* 0x000fe80000000800 */
[----:B------:R-:W0:Y:S04]  /*0350*/  LDS.128 R12, [R16] ;  /* 0x00000000100c7984 */ /* 0x000e280000000c00 */
[----:B------:R-:W1:Y:S04]  /*0360*/  LDS R28, [R17+0x40] ;  /* 0x00004000111c7984 */ /* 0x000e680000000800 */
[----:B------:R-:W2:Y:S04]  /*0370*/  LDS R27, [R17+0x80] ;  /* 0x00008000111b7984 */ /* 0x000ea80000000800 */
[----:B------:R-:W-:Y:S04]  /*0380*/  LDS.128 R8, [R16+0x10] ;  /* 0x0000100010087984 */ /* 0x000fe80000000c00 */
[----:B------:R-:W-:Y:S01]  /*0390*/  LDS R24, [R17+0x140] ;  /* 0x0001400011187984 */ /* 0x000fe20000000800 */
[----:B0-----:R-:W-:-:S03]  /*03a0*/  FFMA R26, R12, R26, R25 ;  /* 0x0000001a0c1a7223 */ /* 0x001fc60000000019 */
[----:B------:R-:W0:Y:S01]  /*03b0*/  LDS R12, [R17+0xc0] ;  /* 0x0000c000110c7984 */ /* 0x000e220000000800 */
[----:B-1----:R-:W-:-:S03]  /*03c0*/  FFMA R26, R28, R13, R26 ;  /* 0x0000000d1c1a7223 */ /* 0x002fc6000000001a */
[----:B------:R-:W1:Y:S04]  /*03d0*/  LDS R13, [R17+0x100] ;  /* 0x00010000110d7984 */ /* 0x000e680000000800 */
[----:B------:R-:W3:Y:S01]  /*03e0*/  LDS R25, [R17+0x180] ;  /* 0x0001800011197984 */ /* 0x000ee20000000800 */
[----:B--2---:R-:W-:-:S04]  /*03f0*/  FFMA R27, R27, R14, R26 ;  /* 0x0000000e1b1b7223 */ /* 0x004fc8000000001a */
[----:B0-----:R-:W-:Y:S02]  /*0400*/  FFMA R15, R12, R15, R27 ;  /* 0x0000000f0c0f7223 */ /* 0x001fe4000000001b */
[----:B------:R-:W-:Y:S02]  /*0410*/  LDS R27, [R17+0x200] ;  /* 0x00020000111b7984 */ /* 0x000fe40000000800 */
[----:B-1----:R-:W-:Y:S02]  /*0420*/  FFMA R13, R8, R13, R15 ;  /* 0x0000000d080d7223 */ /* 0x002fe4000000000f */
[----:B------:R-:W0:Y:S02]  /*0430*/  LDS R8, [R17+0x1c0] ;  /* 0x0001c00011087984 */ /* 0x000e240000000800 */
[----:B------:R-:W-:Y:S02]  /*0440*/  FFMA R26, R24, R9, R13 ;  /* 0x00000009181a7223 */ /* 0x000fe4000000000d */
[----:B------:R-:W1:Y:S04]  /*0450*/  LDS.128 R12, [R16+0x20] ;  /* 0x00002000100c7984 */ /* 0x000e680000000c00 */
[----:B------:R-:W2:Y:S01]  /*0460*/  LDS R24, [R17+0x240] ;  /* 0x0002400011187984 */ /* 0x000ea20000000800 */
[----:B---3--:R-:W-:-:S03]  /*0470*/  FFMA R9, R25, R10, R26 ;  /* 0x0000000a19097223 */ /* 0x008fc6000000001a */
[----:B------:R-:W3:Y:S01]  /*0480*/  LDS R25, [R17+0x280] ;  /* 0x0002800011197984 */ /* 0x000ee20000000800 */
[----:B0-----:R-:W-:-:S04]  /*0490*/  FFMA R9, R8, R11, R9 ;  /* 0x0000000b08097223 */ /* 0x001fc80000000009 */
[----:B-1----:R-:W-:Y:S02]  /*04a0*/  FFMA R9, R12, R27, R9 ;  /* 0x0000001b0c097223 */ /* 0x002fe40000000009 */
[----:B------:R-:W0:Y:S02]  /*04b0*/  LDS R12, [R17+0x2c0] ;  /* 0x0002c000110c7984 */ /* 0x000e240000000800 */
[----:B--2---:R-:W-:Y:S02]  /*04c0*/  FFMA R24, R24, R13, R9 ;  /* 0x0000000d18187223 */ /* 0x004fe40000000009 */
[----:B------:R-:W-:Y:S04]  /*04d0*/  LDS R13, [R17+0x300] ;  /* 0x00030000110d7984 */ /* 0x000fe80000000800 */
[----:B------:R-:W1:Y:S01]  /*04e0*/  LDS.128 R8, [R16+0x30] ;  /* 0x0000300010087984 */ /* 0x000e620000000c00 */
[----:B---3--:R-:W-:-:S03]  /*04f0*/  FFMA R25, R25, R14, R24 ;  /* 0x0000000e19197223 */ /* 0x008fc60000000018 */
[----:B------:R-:W2:Y:S04]  /*0500*/  LDS R27, [R17+0x340] ;  /* 0x00034000111b7984 */ /* 0x000ea80000000800 */
[----:B------:R-:W3:Y:S04]  /*0510*/  LDS R24, [R17+0x380] ;  /* 0x0003800011187984 */ /* 0x000ee80000000800 */
[----:B------:R-:W4:Y:S01]  /*0520*/  LDS R14, [R17+0x3c0] ;  /* 0x0003c000110e7984 */ /* 0x000f220000000800 */
[----:B0-----:R-:W-:-:S04]  /*0530*/  FFMA R15, R12, R15, R25 ;  /* 0x0000000f0c0f7223 */ /* 0x001fc80000000019 */
[----:B-1----:R-:W-:-:S04]  /*0540*/  FFMA R8, R8, R13, R15 ;  /* 0x0000000d08087223 */ /* 0x002fc8000000000f */
[----:B--2---:R-:W-:-:S04]  /*0550*/  FFMA R9, R27, R9, R8 ;  /* 0x000000091b097223 */ /* 0x004fc80000000008 */
[----:B---3--:R-:W-:-:S04]  /*0560*/  FFMA R9, R24, R10, R9 ;  /* 0x0000000a18097223 */ /* 0x008fc80000000009 */
[----:B----4-:R-:W-:Y:S01]  /*0570*/  FFMA R25, R14, R11, R9 ;  /* 0x0000000b0e197223 */ /* 0x010fe20000000009 */
[----:B------:R-:W-:Y:S06]  /*0580*/  BAR.SYNC.DEFER_BLOCKING 0x0 ;  /* 0x0000000000007b1d */ /* 0x000fec0000010000 */
[----:B------:R-:W-:Y:S05]  /*0590*/  @P0 BRA `(.L_x_1) ;  /* 0xfffffffc00140947 */ /* 0x000fea000383ffff */
.L_x_0:
[----:B------:R-:W-:-:S04]  /*05a0*/  VIMNMX R3, PT, PT, R5, R4, !PT ;  /* 0x0000000405037248 */ /* 0x000fc80007fe0100 */
[----:B------:R-:W-:-:S13]  /*05b0*/  ISETP.GE.AND P0, PT, R3, R6, PT ;  /* 0x000000060300720c */ /* 0x000fda0003f06270 */
[----:B------:R-:W-:Y:S05]  /*05c0*/  @P0 EXIT ;  /* 0x000000000000094d */ /* 0x000fea0003800000 */
[----:B------:R-:W0:Y:S01]  /*05d0*/  LDC.64 R2, c[0x0][0x390] ;  /* 0x0000e400ff027b82 */ /* 0x000e220000000a00 */
[----:B------:R-:W-:-:S04]  /*05e0*/  IMAD R5, R5, R6, R4 ;  /* 0x0000000605057224 */ /* 0x000fc800078e0204 */
[----:B0-----:R-:W-:-:S05]  /*05f0*/  IMAD.WIDE.U32 R2, R5, 0x4, R2 ;  /* 0x0000000405027825 */ /* 0x001fca00078e0002 */
[----:B------:R-:W-:Y:S01]  /*0600*/  STG.E desc[UR8][R2.64], R25 ;  /* 0x0000001902007986 */ /* 0x000fe2000c101908 */
[----:B------:R-:W-:Y:S05]  /*0610*/  EXIT ;  /* 0x000000000000794d */ /* 0x000fea0003800000 */
.L_x_2:
[----:B------:R-:W-:-:S00]  /*0620*/  BRA `(.L_x_2) ;  /* 0xfffffffc00fc7947 */ /* 0x000fc0000383ffff */
[----:B------:R-:W-:-:S00]  /*0630*/  NOP ;  /* 0x0000000000007918 */ /* 0x000fc00000000000 */
        /* <DEDUP_REMOVED lines=12> */
.L_x_3:


//--------------------- .nv.shared._Z11tiledMatMulPfS_S_i --------------------------
	.section	.nv.shared._Z11tiledMatMulPfS_S_i,"aw",@nobits
	.sectionflags	@""
	.align	4
.nv.shared._Z11tiledMatMulPfS_S_i:
	.zero		3072


//--------------------- .nv.shared.reserved.0     --------------------------
	.section	.nv.shared.reserved.0,"aw",@nobits
	.weak		__nv_reservedSMEM_offset_0_alias
	.size		__nv_reservedSMEM_offset_0_alias, 0, 64
	.other		__nv_reservedSMEM_offset_0_alias,@"STO_CUDA_RESERVED_SHARED STV_DEFAULT"
__nv_reservedSMEM_offset_0_alias:
	.zero		0
	.zero		64


//--------------------- .nv.constant0._Z11tiledMatMulPfS_S_i --------------------------
	.section	.nv.constant0._Z11tiledMatMulPfS_S_i,"a",@progbits
	.sectionflags	@""
	.align	4
.nv.constant0._Z11tiledMatMulPfS_S_i:
	.zero		924


//--------------------- SYMBOLS --------------------------

	.type		.nv.reservedSmem.offset0,@object
	.size		.nv.reservedSmem.offset0,0x4
	.type		.nv.reservedSmem.cap,@object
	.size		.nv.reservedSmem.cap,0x4
